//
// Generated by NVIDIA NVVM Compiler
//
// Compiler Build ID: CL-36424714
// Cuda compilation tools, release 13.0, V13.0.88
// Based on NVVM 20.0.0
//

.version 9.0
.target sm_100
.address_size 64

	// .globl	_Z10checkIndexv
.extern .func  (.param .b32 func_retval0) vprintf
(
	.param .b64 vprintf_param_0,
	.param .b64 vprintf_param_1
)
;
.global .align 1 .b8 $str[91] = {116, 104, 114, 101, 97, 100, 73, 100, 120, 58, 40, 37, 100, 44, 32, 37, 100, 44, 32, 37, 100, 41, 32, 98, 108, 111, 99, 107, 73, 100, 120, 58, 40, 37, 100, 44, 32, 37, 100, 44, 32, 37, 100, 41, 32, 98, 108, 111, 99, 107, 68, 105, 109, 58, 40, 37, 100, 44, 32, 37, 100, 44, 32, 37, 100, 41, 32, 103, 114, 105, 100, 68, 105, 109, 58, 32, 40, 37, 100, 44, 32, 37, 100, 44, 32, 37, 100, 41, 32, 10};

.visible .entry _Z10checkIndexv()
{
	.local .align 16 .b8 	__local_depot0[48];
	.reg .b64 	%SP;
	.reg .b64 	%SPL;
	.reg .b32 	%r<15>;
	.reg .b64 	%rd<5>;

	mov.u64 	%SPL, __local_depot0;
	cvta.local.u64 	%SP, %SPL;
	add.u64 	%rd1, %SP, 0;
	add.u64 	%rd2, %SPL, 0;
	mov.u32 	%r1, %tid.x;
	mov.u32 	%r2, %tid.y;
	mov.u32 	%r3, %tid.z;
	mov.u32 	%r4, %ctaid.x;
	mov.u32 	%r5, %ctaid.y;
	mov.u32 	%r6, %ctaid.z;
	mov.u32 	%r7, %ntid.x;
	mov.u32 	%r8, %ntid.y;
	mov.u32 	%r9, %ntid.z;
	mov.u32 	%r10, %nctaid.x;
	mov.u32 	%r11, %nctaid.y;
	mov.u32 	%r12, %nctaid.z;
	st.local.v4.u32 	[%rd2], {%r1, %r2, %r3, %r4};
	st.local.v4.u32 	[%rd2+16], {%r5, %r6, %r7, %r8};
	st.local.v4.u32 	[%rd2+32], {%r9, %r10, %r11, %r12};
	mov.u64 	%rd3, $str;
	cvta.global.u64 	%rd4, %rd3;
	{ // callseq 0, 0
	.param .b64 param0;
	st.param.b64 	[param0], %rd4;
	.param .b64 param1;
	st.param.b64 	[param1], %rd1;
	.param .b32 retval0;
	call.uni (retval0), 
	vprintf, 
	(
	param0, 
	param1
	);
	ld.param.b32 	%r13, [retval0];
	} // callseq 0
	ret;

}


// ===== COMPILED SASS (sm_100) =====

	.target	sm_100

	.elftype	@"ET_EXEC"


//--------------------- .note.nv.tkinfo           --------------------------
	.section	.note.nv.tkinfo,"",@"SHT_NOTE"
	.sectionflags	@"SHF_NOTE_NV_TKINFO"
	.tkinfo
        /*0018*/ 	.word	0x00000002
        /*0030*/ 	.string	""
        /*0030*/ 	.string	"ptxas"
        /*0030*/ 	.string	"Cuda compilation tools, release 13.0, V13.0.88"
        /*0030*/ 	.string	"Build cuda_13.0.r13.0/compiler.36424714_0"
        /*0030*/ 	.string	"-arch sm_100 -m 64 "



//--------------------- .note.nv.cuinfo           --------------------------
	.section	.note.nv.cuinfo,"",@"SHT_NOTE"
	.sectionflags	@"SHF_NOTE_NV_CUINFO"
        /*0018*/ 	.short	0x0002
        /*001a*/ 	.short	0x0064
        /*001c*/ 	.short	0x0082
	.zero		2


//--------------------- .nv.info                  --------------------------
	.section	.nv.info,"",@"SHT_CUDA_INFO"
	.align	4


	//----- nvinfo : EIATTR_REGCOUNT
	.align		4
        /*0000*/ 	.byte	0x04, 0x2f
        /*0002*/ 	.short	(.L_2 - .L_1)
	.align		4
.L_1:
        /*0004*/ 	.word	index@(_Z10checkIndexv)
        /*0008*/ 	.word	0x00000018


	//----- nvinfo : EIATTR_FRAME_SIZE
	.align		4
.L_2:
        /*000c*/ 	.byte	0x04, 0x11
        /*000e*/ 	.short	(.L_4 - .L_3)
	.align		4
.L_3:
        /*0010*/ 	.word	index@(_Z10checkIndexv)
        /*0014*/ 	.word	0x00000030


	//----- nvinfo : EIATTR_MIN_STACK_SIZE
	.align		4
.L_4:
        /*0018*/ 	.byte	0x04, 0x12
        /*001a*/ 	.short	(.L_6 - .L_5)
	.align		4
.L_5:
        /*001c*/ 	.word	index@(_Z10checkIndexv)
        /*0020*/ 	.word	0x00000030
.L_6:


//--------------------- .nv.compat                --------------------------
	.section	.nv.compat,"",@"SHT_CUDA_COMPAT_INFO"
	.align	4
        /*0000*/ 	.byte	0x02, 0x09, 0x00, 0x00, 0x02, 0x02, 0x01, 0x00, 0x02, 0x05, 0x05, 0x00, 0x03, 0x07, 0x01, 0x01
        /*0010*/ 	.byte	0x02, 0x03, 0x00, 0x00, 0x02, 0x06, 0x01, 0x00, 0x04, 0x0b, 0x08, 0x00, 0x09, 0x00, 0x00, 0x00
        /*0020*/ 	.byte	0x00, 0x00, 0x00, 0x00


//--------------------- .nv.info._Z10checkIndexv  --------------------------
	.section	.nv.info._Z10checkIndexv,"",@"SHT_CUDA_INFO"
	.sectionflags	@""
	.align	4


	//----- nvinfo : EIATTR_CUDA_API_VERSION
	.align		4
        /*0000*/ 	.byte	0x04, 0x37
        /*0002*/ 	.short	(.L_8 - .L_7)
.L_7:
        /*0004*/ 	.word	0x00000082


	//----- nvinfo : EIATTR_SPARSE_MMA_MASK
	.align		4
.L_8:
        /*0008*/ 	.byte	0x03, 0x50
        /*000a*/ 	.short	0x0000


	//----- nvinfo : EIATTR_MAXREG_COUNT
	.align		4
        /*000c*/ 	.byte	0x03, 0x1b
        /*000e*/ 	.short	0x00ff


	//----- nvinfo : EIATTR_EXTERNS
	.align		4
        /*0010*/ 	.byte	0x04, 0x0f
        /*0012*/ 	.short	(.L_10 - .L_9)


	//   ....[0]....
	.align		4
.L_9:
        /*0014*/ 	.word	index@(vprintf)


	//----- nvinfo : EIATTR_MERCURY_ISA_VERSION
	.align		4
.L_10:
        /*0018*/ 	.byte	0x03, 0x5f
        /*001a*/ 	.short	0x0101


	//----- nvinfo : EIATTR_VRC_CTA_INIT_COUNT
	.align		4
        /*001c*/ 	.byte	0x02, 0x4a
	.zero		1
	.zero		1


	//----- nvinfo : EIATTR_SYSCALL_OFFSETS
	.align		4
        /*0020*/ 	.byte	0x04, 0x46
        /*0022*/ 	.short	(.L_12 - .L_11)


	//   ....[0]....
.L_11:
        /*0024*/ 	.word	0x000001b0


	//----- nvinfo : EIATTR_EXIT_INSTR_OFFSETS
	.align		4
.L_12:
        /*0028*/ 	.byte	0x04, 0x1c
        /*002a*/ 	.short	(.L_14 - .L_13)


	//   ....[0]....
.L_13:
        /*002c*/ 	.word	0x000001c0


	//----- nvinfo : EIATTR_SW_WAR
	.align		4
.L_14:
        /*0030*/ 	.byte	0x04, 0x36
        /*0032*/ 	.short	(.L_16 - .L_15)
.L_15:
        /*0034*/ 	.word	0x00000008
.L_16:


//--------------------- .nv.callgraph             --------------------------
	.section	.nv.callgraph,"",@"SHT_CUDA_CALLGRAPH"
	.align	4
	.sectionentsize	8
	.align		4
        /*0000*/ 	.word	0x00000000
	.align		4
        /*0004*/ 	.word	0xffffffff
	.align		4
        /*0008*/ 	.word	index@(_Z10checkIndexv)
	.align		4
        /*000c*/ 	.word	index@(vprintf)
	.align		4
        /*0010*/ 	.word	0x00000000
	.align		4
        /*0014*/ 	.word	0xfffffffe
	.align		4
        /*0018*/ 	.word	0x00000000
	.align		4
        /*001c*/ 	.word	0xfffffffd
	.align		4
        /*0020*/ 	.word	0x00000000
	.align		4
        /*0024*/ 	.word	0xfffffffc


//--------------------- .nv.constant4             --------------------------
	.section	.nv.constant4,"a",@progbits
	.align	8
	.align		8
.nv.constant4:
        /*0000*/ 	.dword	vprintf
	.align		8
        /*0008*/ 	.dword	$str


//--------------------- .text._Z10checkIndexv     --------------------------
	.section	.text._Z10checkIndexv,"ax",@progbits
	.align	128
        .global         _Z10checkIndexv
        .type           _Z10checkIndexv,@function
        .size           _Z10checkIndexv,(.L_x_2 - _Z10checkIndexv)
        .other          _Z10checkIndexv,@"STO_CUDA_ENTRY STV_DEFAULT"
_Z10checkIndexv:
.text._Z10checkIndexv:
[----:B------:R-:W0:Y:S01]  /*0000*/  LDC R1, c[0x0][0x37c] ;  /* 0x0000df00ff017b82 */ /* 0x000e220000000800 */
[----:B------:R-:W1:Y:S01]  /*0010*/  S2R R8, SR_TID.X ;  /* 0x0000000000087919 */ /* 0x000e620000002100 */
[----:B------:R-:W2:Y:S06]  /*0020*/  LDCU UR5, c[0x0][0x2fc] ;  /* 0x00005f80ff0577ac */ /* 0x000eac0008000800 */
[----:B------:R-:W3:Y:S01]  /*0030*/  LDC R14, c[0x0][0x360] ;  /* 0x0000d800ff0e7b82 */ /* 0x000ee20000000800 */
[----:B0-----:R-:W-:Y:S01]  /*0040*/  VIADD R1, R1, 0xffffffd0 ;  /* 0xffffffd001017836 */ /* 0x001fe20000000000 */
[----:B------:R-:W1:Y:S01]  /*0050*/  S2R R9, SR_TID.Y ;  /* 0x0000000000097919 */ /* 0x000e620000002200 */
[----:B------:R-:W-:Y:S01]  /*0060*/  MOV R0, 0x0 ;  /* 0x0000000000007802 */ /* 0x000fe20000000f00 */
[----:B------:R-:W0:Y:S01]  /*0070*/  LDCU UR4, c[0x0][0x2f8] ;  /* 0x00005f00ff0477ac */ /* 0x000e220008000800 */
[----:B------:R-:W1:Y:S03]  /*0080*/  S2R R10, SR_TID.Z ;  /* 0x00000000000a7919 */ /* 0x000e660000002300 */
[----:B------:R-:W3:Y:S01]  /*0090*/  LDC R15, c[0x0][0x364] ;  /* 0x0000d900ff0f7b82 */ /* 0x000ee20000000800 */
[----:B------:R-:W4:Y:S01]  /*00a0*/  LDCU.64 UR6, c[0x4][0x8] ;  /* 0x01000100ff0677ac */ /* 0x000f220008000a00 */
[----:B------:R-:W1:Y:S01]  /*00b0*/  S2R R11, SR_CTAID.X ;  /* 0x00000000000b7919 */ /* 0x000e620000002500 */
[----:B------:R-:W3:Y:S05]  /*00c0*/  S2R R12, SR_CTAID.Y ;  /* 0x00000000000c7919 */ /* 0x000eea0000002600 */
[----:B------:R-:W5:Y:S01]  /*00d0*/  LDC R16, c[0x0][0x368] ;  /* 0x0000da00ff107b82 */ /* 0x000f620000000800 */
[----:B------:R-:W3:Y:S01]  /*00e0*/  S2R R13, SR_CTAID.Z ;  /* 0x00000000000d7919 */ /* 0x000ee20000002700 */
[----:B0-----:R-:W-:-:S06]  /*00f0*/  IADD3 R6, P0, PT, R1, UR4, RZ ;  /* 0x0000000401067c10 */ /* 0x001fcc000ff1e0ff */
[----:B------:R-:W5:Y:S01]  /*0100*/  LDC R17, c[0x0][0x370] ;  /* 0x0000dc00ff117b82 */ /* 0x000f620000000800 */
[----:B----4-:R-:W-:Y:S01]  /*0110*/  IMAD.U32 R4, RZ, RZ, UR6 ;  /* 0x00000006ff047e24 */ /* 0x010fe2000f8e00ff */
[----:B------:R-:W-:Y:S01]  /*0120*/  MOV R5, UR7 ;  /* 0x0000000700057c02 */ /* 0x000fe20008000f00 */
[----:B--2---:R-:W-:-:S05]  /*0130*/  IMAD.X R7, RZ, RZ, UR5, P0 ;  /* 0x00000005ff077e24 */ /* 0x004fca00080e06ff */
[----:B------:R-:W5:Y:S08]  /*0140*/  LDC R18, c[0x0][0x374] ;  /* 0x0000dd00ff127b82 */ /* 0x000f700000000800 */
[----:B------:R-:W5:Y:S01]  /*0150*/  LDC R19, c[0x0][0x378] ;  /* 0x0000de00ff137b82 */ /* 0x000f620000000800 */
[----:B-1----:R0:W-:Y:S07]  /*0160*/  STL.128 [R1], R8 ;  /* 0x0000000801007387 */ /* 0x0021ee0000100c00 */
[----:B------:R0:W1:Y:S01]  /*0170*/  LDC.64 R2, c[0x4][R0] ;  /* 0x0100000000027b82 */ /* 0x0000620000000a00 */
[----:B---3--:R0:W-:Y:S04]  /*0180*/  STL.128 [R1+0x10], R12 ;  /* 0x0000100c01007387 */ /* 0x0081e80000100c00 */
[----:B-----5:R0:W-:Y:S02]  /*0190*/  STL.128 [R1+0x20], R16 ;  /* 0x0000201001007387 */ /* 0x0201e40000100c00 */
[----:B------:R-:W-:-:S07]  /*01a0*/  LEPC R20, `(.L_x_0) ;  /* 0x000000001014794e */ /* 0x000fce0000000000 */
[----:B01----:R-:W-:Y:S05]  /*01b0*/  CALL.ABS.NOINC R2 ;  /* 0x0000000002007343 */ /* 0x003fea0003c00000 */
.L_x_0:
[----:B------:R-:W-:Y:S05]  /*01c0*/  EXIT ;  /* 0x000000000000794d */ /* 0x000fea0003800000 */
.L_x_1:
[----:B------:R-:W-:-:S00]  /*01d0*/  BRA `(.L_x_1) ;  /* 0xfffffffc00fc7947 */ /* 0x000fc0000383ffff */
[----:B------:R-:W-:-:S00]  /*01e0*/  NOP ;  /* 0x0000000000007918 */ /* 0x000fc00000000000 */
        /* <DEDUP_REMOVED lines=9> */
.L_x_2:


//--------------------- .nv.global.init           --------------------------
	.section	.nv.global.init,"aw",@progbits
.nv.global.init:
	.type		$str,@object
	.size		$str,(.L_0 - $str)
$str:
        /*0000*/ 	.byte	0x74, 0x68, 0x72, 0x65, 0x61, 0x64, 0x49, 0x64, 0x78, 0x3a, 0x28, 0x25, 0x64, 0x2c, 0x20, 0x25
        /*0010*/ 	.byte	0x64, 0x2c, 0x20, 0x25, 0x64, 0x29, 0x20, 0x62, 0x6c, 0x6f, 0x63, 0x6b, 0x49, 0x64, 0x78, 0x3a
        /*0020*/ 	.byte	0x28, 0x25, 0x64, 0x2c, 0x20, 0x25, 0x64, 0x2c, 0x20, 0x25, 0x64, 0x29, 0x20, 0x62, 0x6c, 0x6f
        /*0030*/ 	.byte	0x63, 0x6b, 0x44, 0x69, 0x6d, 0x3a, 0x28, 0x25, 0x64, 0x2c, 0x20, 0x25, 0x64, 0x2c, 0x20, 0x25
        /*0040*/ 	.byte	0x64, 0x29, 0x20, 0x67, 0x72, 0x69, 0x64, 0x44, 0x69, 0x6d, 0x3a, 0x20, 0x28, 0x25, 0x64, 0x2c
        /*0050*/ 	.byte	0x20, 0x25, 0x64, 0x2c, 0x20, 0x25, 0x64, 0x29, 0x20, 0x0a, 0x00
.L_0:


//--------------------- .nv.shared.reserved.0     --------------------------
	.section	.nv.shared.reserved.0,"aw",@nobits
	.weak		__nv_reservedSMEM_offset_0_alias
	.size		__nv_reservedSMEM_offset_0_alias, 0, 64
	.other		__nv_reservedSMEM_offset_0_alias,@"STO_CUDA_RESERVED_SHARED STV_DEFAULT"
__nv_reservedSMEM_offset_0_alias:
	.zero		0
	.zero		64


//--------------------- .nv.constant0._Z10checkIndexv --------------------------
	.section	.nv.constant0._Z10checkIndexv,"a",@progbits
	.sectionflags	@""
	.align	4
.nv.constant0._Z10checkIndexv:
	.zero		896


//--------------------- SYMBOLS --------------------------

	.type		.nv.reservedSmem.offset0,@object
	.size		.nv.reservedSmem.offset0,0x4
	.type		vprintf,@function
